//
// Generated by NVIDIA NVVM Compiler
//
// Compiler Build ID: CL-36424714
// Cuda compilation tools, release 13.0, V13.0.88
// Based on NVVM 20.0.0
//

.version 9.0
.target sm_100
.address_size 64

	// .globl	_Z9vectorAddPiS_S_i

.visible .entry _Z9vectorAddPiS_S_i(
	.param .u64 .ptr .align 1 _Z9vectorAddPiS_S_i_param_0,
	.param .u64 .ptr .align 1 _Z9vectorAddPiS_S_i_param_1,
	.param .u64 .ptr .align 1 _Z9vectorAddPiS_S_i_param_2,
	.param .u32 _Z9vectorAddPiS_S_i_param_3
)
{
	.reg .b32 	%r<8>;
	.reg .b64 	%rd<11>;

	ld.param.u64 	%rd1, [_Z9vectorAddPiS_S_i_param_0];
	ld.param.u64 	%rd2, [_Z9vectorAddPiS_S_i_param_1];
	ld.param.u64 	%rd3, [_Z9vectorAddPiS_S_i_param_2];
	cvta.to.global.u64 	%rd4, %rd3;
	cvta.to.global.u64 	%rd5, %rd2;
	cvta.to.global.u64 	%rd6, %rd1;
	mov.u32 	%r1, %ctaid.x;
	mov.u32 	%r2, %ntid.x;
	mov.u32 	%r3, %tid.x;
	mad.lo.s32 	%r4, %r1, %r2, %r3;
	mul.wide.s32 	%rd7, %r4, 4;
	add.s64 	%rd8, %rd6, %rd7;
	ld.global.u32 	%r5, [%rd8];
	add.s64 	%rd9, %rd5, %rd7;
	ld.global.u32 	%r6, [%rd9];
	sub.s32 	%r7, %r5, %r6;
	add.s64 	%rd10, %rd4, %rd7;
	st.global.u32 	[%rd10], %r7;
	ret;

}


// ===== COMPILED SASS (sm_100) =====

	.target	sm_100

	.elftype	@"ET_EXEC"


//--------------------- .note.nv.tkinfo           --------------------------
	.section	.note.nv.tkinfo,"",@"SHT_NOTE"
	.sectionflags	@"SHF_NOTE_NV_TKINFO"
	.tkinfo
        /*0018*/ 	.word	0x00000002
        /*0030*/ 	.string	""
        /*0030*/ 	.string	"ptxas"
        /*0030*/ 	.string	"Cuda compilation tools, release 13.0, V13.0.88"
        /*0030*/ 	.string	"Build cuda_13.0.r13.0/compiler.36424714_0"
        /*0030*/ 	.string	"-arch sm_100 -m 64 "



//--------------------- .note.nv.cuinfo           --------------------------
	.section	.note.nv.cuinfo,"",@"SHT_NOTE"
	.sectionflags	@"SHF_NOTE_NV_CUINFO"
        /*0018*/ 	.short	0x0002
        /*001a*/ 	.short	0x0064
        /*001c*/ 	.short	0x0082
	.zero		2


//--------------------- .nv.info                  --------------------------
	.section	.nv.info,"",@"SHT_CUDA_INFO"
	.align	4


	//----- nvinfo : EIATTR_REGCOUNT
	.align		4
        /*0000*/ 	.byte	0x04, 0x2f
        /*0002*/ 	.short	(.L_1 - .L_0)
	.align		4
.L_0:
        /*0004*/ 	.word	index@(_Z9vectorAddPiS_S_i)
        /*0008*/ 	.word	0x0000000c


	//----- nvinfo : EIATTR_FRAME_SIZE
	.align		4
.L_1:
        /*000c*/ 	.byte	0x04, 0x11
        /*000e*/ 	.short	(.L_3 - .L_2)
	.align		4
.L_2:
        /*0010*/ 	.word	index@(_Z9vectorAddPiS_S_i)
        /*0014*/ 	.word	0x00000000


	//----- nvinfo : EIATTR_MIN_STACK_SIZE
	.align		4
.L_3:
        /*0018*/ 	.byte	0x04, 0x12
        /*001a*/ 	.short	(.L_5 - .L_4)
	.align		4
.L_4:
        /*001c*/ 	.word	index@(_Z9vectorAddPiS_S_i)
        /*0020*/ 	.word	0x00000000
.L_5:


//--------------------- .nv.compat                --------------------------
	.section	.nv.compat,"",@"SHT_CUDA_COMPAT_INFO"
	.align	4
        /*0000*/ 	.byte	0x02, 0x09, 0x00, 0x00, 0x02, 0x02, 0x01, 0x00, 0x02, 0x05, 0x05, 0x00, 0x03, 0x07, 0x01, 0x01
        /*0010*/ 	.byte	0x02, 0x03, 0x00, 0x00, 0x02, 0x06, 0x01, 0x00, 0x04, 0x0b, 0x08, 0x00, 0x09, 0x00, 0x00, 0x00
        /*0020*/ 	.byte	0x00, 0x00, 0x00, 0x00


//--------------------- .nv.info._Z9vectorAddPiS_S_i --------------------------
	.section	.nv.info._Z9vectorAddPiS_S_i,"",@"SHT_CUDA_INFO"
	.sectionflags	@""
	.align	4


	//----- nvinfo : EIATTR_CUDA_API_VERSION
	.align		4
        /*0000*/ 	.byte	0x04, 0x37
        /*0002*/ 	.short	(.L_7 - .L_6)
.L_6:
        /*0004*/ 	.word	0x00000082


	//----- nvinfo : EIATTR_KPARAM_INFO
	.align		4
.L_7:
        /*0008*/ 	.byte	0x04, 0x17
        /*000a*/ 	.short	(.L_9 - .L_8)
.L_8:
        /*000c*/ 	.word	0x00000000
        /*0010*/ 	.short	0x0003
        /*0012*/ 	.short	0x0018
        /*0014*/ 	.byte	0x00, 0xf0, 0x11, 0x00


	//----- nvinfo : EIATTR_KPARAM_INFO
	.align		4
.L_9:
        /*0018*/ 	.byte	0x04, 0x17
        /*001a*/ 	.short	(.L_11 - .L_10)
.L_10:
        /*001c*/ 	.word	0x00000000
        /*0020*/ 	.short	0x0002
        /*0022*/ 	.short	0x0010
        /*0024*/ 	.byte	0x00, 0xf5, 0x21, 0x00


	//----- nvinfo : EIATTR_KPARAM_INFO
	.align		4
.L_11:
        /*0028*/ 	.byte	0x04, 0x17
        /*002a*/ 	.short	(.L_13 - .L_12)
.L_12:
        /*002c*/ 	.word	0x00000000
        /*0030*/ 	.short	0x0001
        /*0032*/ 	.short	0x0008
        /*0034*/ 	.byte	0x00, 0xf5, 0x21, 0x00


	//----- nvinfo : EIATTR_KPARAM_INFO
	.align		4
.L_13:
        /*0038*/ 	.byte	0x04, 0x17
        /*003a*/ 	.short	(.L_15 - .L_14)
.L_14:
        /*003c*/ 	.word	0x00000000
        /*0040*/ 	.short	0x0000
        /*0042*/ 	.short	0x0000
        /*0044*/ 	.byte	0x00, 0xf5, 0x21, 0x00


	//----- nvinfo : EIATTR_SPARSE_MMA_MASK
	.align		4
.L_15:
        /*0048*/ 	.byte	0x03, 0x50
        /*004a*/ 	.short	0x0000


	//----- nvinfo : EIATTR_MAXREG_COUNT
	.align		4
        /*004c*/ 	.byte	0x03, 0x1b
        /*004e*/ 	.short	0x00ff


	//----- nvinfo : EIATTR_MERCURY_ISA_VERSION
	.align		4
        /*0050*/ 	.byte	0x03, 0x5f
        /*0052*/ 	.short	0x0101


	//----- nvinfo : EIATTR_VRC_CTA_INIT_COUNT
	.align		4
        /*0054*/ 	.byte	0x02, 0x4a
	.zero		1
	.zero		1


	//----- nvinfo : EIATTR_EXIT_INSTR_OFFSETS
	.align		4
        /*0058*/ 	.byte	0x04, 0x1c
        /*005a*/ 	.short	(.L_17 - .L_16)


	//   ....[0]....
.L_16:
        /*005c*/ 	.word	0x00000100


	//----- nvinfo : EIATTR_CBANK_PARAM_SIZE
	.align		4
.L_17:
        /*0060*/ 	.byte	0x03, 0x19
        /*0062*/ 	.short	0x001c


	//----- nvinfo : EIATTR_PARAM_CBANK
	.align		4
        /*0064*/ 	.byte	0x04, 0x0a
        /*0066*/ 	.short	(.L_19 - .L_18)
	.align		4
.L_18:
        /*0068*/ 	.word	index@(.nv.constant0._Z9vectorAddPiS_S_i)
        /*006c*/ 	.short	0x0380
        /*006e*/ 	.short	0x001c


	//----- nvinfo : EIATTR_SW_WAR
	.align		4
.L_19:
        /*0070*/ 	.byte	0x04, 0x36
        /*0072*/ 	.short	(.L_21 - .L_20)
.L_20:
        /*0074*/ 	.word	0x00000008
.L_21:


//--------------------- .nv.callgraph             --------------------------
	.section	.nv.callgraph,"",@"SHT_CUDA_CALLGRAPH"
	.align	4
	.sectionentsize	8
	.align		4
        /*0000*/ 	.word	0x00000000
	.align		4
        /*0004*/ 	.word	0xffffffff
	.align		4
        /*0008*/ 	.word	0x00000000
	.align		4
        /*000c*/ 	.word	0xfffffffe
	.align		4
        /*0010*/ 	.word	0x00000000
	.align		4
        /*0014*/ 	.word	0xfffffffd
	.align		4
        /*0018*/ 	.word	0x00000000
	.align		4
        /*001c*/ 	.word	0xfffffffc


//--------------------- .text._Z9vectorAddPiS_S_i --------------------------
	.section	.text._Z9vectorAddPiS_S_i,"ax",@progbits
	.align	128
        .global         _Z9vectorAddPiS_S_i
        .type           _Z9vectorAddPiS_S_i,@function
        .size           _Z9vectorAddPiS_S_i,(.L_x_1 - _Z9vectorAddPiS_S_i)
        .other          _Z9vectorAddPiS_S_i,@"STO_CUDA_ENTRY STV_DEFAULT"
_Z9vectorAddPiS_S_i:
.text._Z9vectorAddPiS_S_i:
[----:B------:R-:W-:Y:S01]  /*0000*/  LDC R1, c[0x0][0x37c] ;  /* 0x0000df00ff017b82 */ /* 0x000fe20000000800 */
[----:B------:R-:W0:Y:S07]  /*0010*/  S2R R0, SR_TID.X ;  /* 0x0000000000007919 */ /* 0x000e2e0000002100 */
[----:B------:R-:W0:Y:S01]  /*0020*/  S2UR UR6, SR_CTAID.X ;  /* 0x00000000000679c3 */ /* 0x000e220000002500 */
[----:B------:R-:W1:Y:S07]  /*0030*/  LDCU.64 UR4, c[0x0][0x358] ;  /* 0x00006b00ff0477ac */ /* 0x000e6e0008000a00 */
[----:B------:R-:W0:Y:S08]  /*0040*/  LDC R9, c[0x0][0x360] ;  /* 0x0000d800ff097b82 */ /* 0x000e300000000800 */
[----:B------:R-:W2:Y:S08]  /*0050*/  LDC.64 R2, c[0x0][0x380] ;  /* 0x0000e000ff027b82 */ /* 0x000eb00000000a00 */
[----:B------:R-:W3:Y:S01]  /*0060*/  LDC.64 R4, c[0x0][0x388] ;  /* 0x0000e200ff047b82 */ /* 0x000ee20000000a00 */
[----:B0-----:R-:W-:-:S07]  /*0070*/  IMAD R9, R9, UR6, R0 ;  /* 0x0000000609097c24 */ /* 0x001fce000f8e0200 */
[----:B------:R-:W0:Y:S01]  /*0080*/  LDC.64 R6, c[0x0][0x390] ;  /* 0x0000e400ff067b82 */ /* 0x000e220000000a00 */
[----:B--2---:R-:W-:-:S06]  /*0090*/  IMAD.WIDE R2, R9, 0x4, R2 ;  /* 0x0000000409027825 */ /* 0x004fcc00078e0202 */
[----:B-1----:R-:W2:Y:S01]  /*00a0*/  LDG.E R2, desc[UR4][R2.64] ;  /* 0x0000000402027981 */ /* 0x002ea2000c1e1900 */
[----:B---3--:R-:W-:-:S06]  /*00b0*/  IMAD.WIDE R4, R9, 0x4, R4 ;  /* 0x0000000409047825 */ /* 0x008fcc00078e0204 */
[----:B------:R-:W2:Y:S01]  /*00c0*/  LDG.E R5, desc[UR4][R4.64] ;  /* 0x0000000404057981 */ /* 0x000ea2000c1e1900 */
[----:B0-----:R-:W-:Y:S01]  /*00d0*/  IMAD.WIDE R6, R9, 0x4, R6 ;  /* 0x0000000409067825 */ /* 0x001fe200078e0206 */
[----:B--2---:R-:W-:-:S05]  /*00e0*/  IADD3 R9, PT, PT, R2, -R5, RZ ;  /* 0x8000000502097210 */ /* 0x004fca0007ffe0ff */
[----:B------:R-:W-:Y:S01]  /*00f0*/  STG.E desc[UR4][R6.64], R9 ;  /* 0x0000000906007986 */ /* 0x000fe2000c101904 */
[----:B------:R-:W-:Y:S05]  /*0100*/  EXIT ;  /* 0x000000000000794d */ /* 0x000fea0003800000 */
.L_x_0:
[----:B------:R-:W-:-:S00]  /*0110*/  BRA `(.L_x_0) ;  /* 0xfffffffc00fc7947 */ /* 0x000fc0000383ffff */
[----:B------:R-:W-:-:S00]  /*0120*/  NOP ;  /* 0x0000000000007918 */ /* 0x000fc00000000000 */
        /* <DEDUP_REMOVED lines=13> */
.L_x_1:


//--------------------- .nv.shared.reserved.0     --------------------------
	.section	.nv.shared.reserved.0,"aw",@nobits
	.weak		__nv_reservedSMEM_offset_0_alias
	.size		__nv_reservedSMEM_offset_0_alias, 0, 64
	.other		__nv_reservedSMEM_offset_0_alias,@"STO_CUDA_RESERVED_SHARED STV_DEFAULT"
__nv_reservedSMEM_offset_0_alias:
	.zero		0
	.zero		64


//--------------------- .nv.constant0._Z9vectorAddPiS_S_i --------------------------
	.section	.nv.constant0._Z9vectorAddPiS_S_i,"a",@progbits
	.sectionflags	@""
	.align	4
.nv.constant0._Z9vectorAddPiS_S_i:
	.zero		924


//--------------------- SYMBOLS --------------------------

	.type		.nv.reservedSmem.offset0,@object
	.size		.nv.reservedSmem.offset0,0x4
